	.headerflags	@"EF_CUDA_TEXMODE_UNIFIED EF_CUDA_64BIT_ADDRESS EF_CUDA_ACCELERATORS EF_CUDA_SM90 EF_CUDA_VIRTUAL_SM(EF_CUDA_SM90)"
	.elftype	@"ET_EXEC"


//--------------------- .nv.info                  --------------------------
	.section	.nv.info,"",@"SHT_CUDA_INFO"
	.align	4


	//----- nvinfo : EIATTR_REGCOUNT
	.align		4
        /*0000*/ 	.byte	0x04, 0x2f
        /*0002*/ 	.short	(.L_1 - .L_0)
	.align		4
.L_0:
        /*0004*/ 	.word	index@(triton_poi_fused_convolution_26)
        /*0008*/ 	.word	0x00000012


	//----- nvinfo : EIATTR_MIN_STACK_SIZE
	.align		4
.L_1:
        /*000c*/ 	.byte	0x04, 0x12
        /*000e*/ 	.short	(.L_3 - .L_2)
	.align		4
.L_2:
        /*0010*/ 	.word	index@(triton_poi_fused_convolution_26)
        /*0014*/ 	.word	0x00000000


	//----- nvinfo : EIATTR_FRAME_SIZE
	.align		4
.L_3:
        /*0018*/ 	.byte	0x04, 0x11
        /*001a*/ 	.short	(.L_5 - .L_4)
	.align		4
.L_4:
        /*001c*/ 	.word	index@(triton_poi_fused_convolution_26)
        /*0020*/ 	.word	0x00000000


	//----- nvinfo : EIATTR_MIN_STACK_SIZE
	.align		4
.L_5:
        /*0024*/ 	.byte	0x04, 0x12
        /*0026*/ 	.short	(.L_7 - .L_6)
	.align		4
.L_6:
        /*0028*/ 	.word	index@(triton_poi_fused_convolution_26)
        /*002c*/ 	.word	0x00000000
.L_7:


//--------------------- .nv.info.triton_poi_fused_convolution_26 --------------------------
	.section	.nv.info.triton_poi_fused_convolution_26,"",@"SHT_CUDA_INFO"
	.sectionflags	@""
	.align	4


	//----- nvinfo : EIATTR_CUDA_API_VERSION
	.align		4
        /*0000*/ 	.byte	0x04, 0x37
        /*0002*/ 	.short	(.L_9 - .L_8)
.L_8:
        /*0004*/ 	.word	0x0000007c


	//----- nvinfo : EIATTR_KPARAM_INFO
	.align		4
.L_9:
        /*0008*/ 	.byte	0x04, 0x17
        /*000a*/ 	.short	(.L_11 - .L_10)
.L_10:
        /*000c*/ 	.word	0x00000000
        /*0010*/ 	.short	0x0002
        /*0012*/ 	.short	0x0010
        /*0014*/ 	.byte	0x00, 0xf0, 0x11, 0x00


	//----- nvinfo : EIATTR_KPARAM_INFO
	.align		4
.L_11:
        /*0018*/ 	.byte	0x04, 0x17
        /*001a*/ 	.short	(.L_13 - .L_12)
.L_12:
        /*001c*/ 	.word	0x00000000
        /*0020*/ 	.short	0x0001
        /*0022*/ 	.short	0x0008
        /*0024*/ 	.byte	0x00, 0xf4, 0x21, 0x00


	//----- nvinfo : EIATTR_KPARAM_INFO
	.align		4
.L_13:
        /*0028*/ 	.byte	0x04, 0x17
        /*002a*/ 	.short	(.L_15 - .L_14)
.L_14:
        /*002c*/ 	.word	0x00000000
        /*0030*/ 	.short	0x0000
        /*0032*/ 	.short	0x0000
        /*0034*/ 	.byte	0x00, 0xf4, 0x21, 0x00


	//----- nvinfo : EIATTR_SPARSE_MMA_MASK
	.align		4
.L_15:
        /*0038*/ 	.byte	0x03, 0x50
        /*003a*/ 	.short	0x0000


	//----- nvinfo : EIATTR_MAXREG_COUNT
	.align		4
        /*003c*/ 	.byte	0x03, 0x1b
        /*003e*/ 	.short	0x00ff


	//----- nvinfo : EIATTR_EXIT_INSTR_OFFSETS
	.align		4
        /*0040*/ 	.byte	0x04, 0x1c
        /*0042*/ 	.short	(.L_17 - .L_16)


	//   ....[0]....
.L_16:
        /*0044*/ 	.word	0x000001d0


	//----- nvinfo : EIATTR_REQNTID
	.align		4
.L_17:
        /*0048*/ 	.byte	0x04, 0x10
        /*004a*/ 	.short	(.L_19 - .L_18)
.L_18:
        /*004c*/ 	.word	0x00000080
        /*0050*/ 	.word	0x00000001
        /*0054*/ 	.word	0x00000001


	//----- nvinfo : EIATTR_CBANK_PARAM_SIZE
	.align		4
.L_19:
        /*0058*/ 	.byte	0x03, 0x19
        /*005a*/ 	.short	0x0014


	//----- nvinfo : EIATTR_PARAM_CBANK
	.align		4
        /*005c*/ 	.byte	0x04, 0x0a
        /*005e*/ 	.short	(.L_21 - .L_20)
	.align		4
.L_20:
        /*0060*/ 	.word	index@(.nv.constant0.triton_poi_fused_convolution_26)
        /*0064*/ 	.short	0x0210
        /*0066*/ 	.short	0x0014


	//----- nvinfo : EIATTR_SW_WAR
	.align		4
.L_21:
        /*0068*/ 	.byte	0x04, 0x36
        /*006a*/ 	.short	(.L_23 - .L_22)
.L_22:
        /*006c*/ 	.word	0x00000008
.L_23:


//--------------------- .nv.callgraph             --------------------------
	.section	.nv.callgraph,"",@"SHT_CUDA_CALLGRAPH"
	.align	4
	.sectionentsize	8
	.align		4
        /*0000*/ 	.word	0x00000000
	.align		4
        /*0004*/ 	.word	0xffffffff
	.align		4
        /*0008*/ 	.word	0x00000000
	.align		4
        /*000c*/ 	.word	0xfffffffe
	.align		4
        /*0010*/ 	.word	0x00000000
	.align		4
        /*0014*/ 	.word	0xfffffffd
	.align		4
        /*0018*/ 	.word	0x00000000
	.align		4
        /*001c*/ 	.word	0xfffffffc


//--------------------- .text.triton_poi_fused_convolution_26 --------------------------
	.section	.text.triton_poi_fused_convolution_26,"ax",@progbits
	.align	128
        .global         triton_poi_fused_convolution_26
        .type           triton_poi_fused_convolution_26,@function
        .size           triton_poi_fused_convolution_26,(.L_x_1 - triton_poi_fused_convolution_26)
        .other          triton_poi_fused_convolution_26,@"STO_CUDA_ENTRY STV_DEFAULT"
triton_poi_fused_convolution_26:
.text.triton_poi_fused_convolution_26:
[----:B------:R-:W-:Y:S01]  /*0000*/  LDC R1, c[0x0][0x28] ;  /* 0x00000a00ff017b82 */ /* 0x000fe20000000800 */
[----:B------:R-:W1:Y:S07]  /*0010*/  S2R R0, SR_TID.X ;  /* 0x0000000000007919 */ /* 0x000e6e0000002100 */
[----:B------:R-:W2:Y:S01]  /*0020*/  LDC.64 R4, c[0x0][0x218] ;  /* 0x00008600ff047b82 */ /* 0x000ea20000000a00 */
[----:B------:R-:W-:Y:S01]  /*0030*/  ULDC.64 UR4, c[0x0][0x208] ;  /* 0x0000820000047ab9 */ /* 0x000fe20000000a00 */
[----:B------:R-:W3:Y:S06]  /*0040*/  S2R R7, SR_CTAID.X ;  /* 0x0000000000077919 */ /* 0x000eec0000002500 */
[----:B------:R-:W4:Y:S01]  /*0050*/  LDC.64 R2, c[0x0][0x210] ;  /* 0x00008400ff027b82 */ /* 0x000f220000000a00 */
[----:B-1----:R-:W-:-:S04]  /*0060*/  SHF.L.U32 R0, R0, 0x2, RZ ;  /* 0x0000000200007819 */ /* 0x002fc800000006ff */
[----:B------:R-:W-:Y:S02]  /*0070*/  LOP3.LUT R0, R0, 0x1fc, RZ, 0xc0, !PT ;  /* 0x000001fc00007812 */ /* 0x000fe400078ec0ff */
[----:B---3--:R-:W-:Y:S02]  /*0080*/  SHF.R.S32.HI R6, RZ, 0x15, R7 ;  /* 0x00000015ff067819 */ /* 0x008fe40000011407 */
[----:B------:R-:W-:Y:S02]  /*0090*/  LEA R7, R7, R0, 0xa ;  /* 0x0000000007077211 */ /* 0x000fe400078e50ff */
[----:B------:R-:W-:-:S03]  /*00a0*/  SGXT R0, R6, 0x1 ;  /* 0x000000010600781a */ /* 0x000fc60000000200 */
[----:B----4-:R-:W-:Y:S01]  /*00b0*/  IMAD.WIDE R2, R7, 0x4, R2 ;  /* 0x0000000407027825 */ /* 0x010fe200078e0202 */
[----:B------:R-:W-:-:S04]  /*00c0*/  LEA.HI R0, R0, R7, RZ, 0x9 ;  /* 0x0000000700007211 */ /* 0x000fc800078f48ff */
[----:B------:R-:W-:Y:S01]  /*00d0*/  LOP3.LUT R0, R0, 0xfffffe00, RZ, 0xc0, !PT ;  /* 0xfffffe0000007812 */ /* 0x000fe200078ec0ff */
[----:B------:R-:W3:Y:S03]  /*00e0*/  LDG.E.128 R12, desc[UR4][R2.64+0x800] ;  /* 0x00080004020c7981 */ /* 0x000ee6000c1e1d00 */
[----:B------:R-:W-:-:S05]  /*00f0*/  IADD3 R9, R7, -R0, RZ ;  /* 0x8000000007097210 */ /* 0x000fca0007ffe0ff */
[----:B--2---:R-:W-:Y:S02]  /*0100*/  IMAD.WIDE R4, R9, 0x4, R4 ;  /* 0x0000000409047825 */ /* 0x004fe400078e0204 */
[----:B------:R-:W2:Y:S04]  /*0110*/  LDG.E.128 R8, desc[UR4][R2.64] ;  /* 0x0000000402087981 */ /* 0x000ea8000c1e1d00 */
[----:B------:R-:W2:Y:S02]  /*0120*/  LDG.E.EL.128 R4, desc[UR4][R4.64] ;  /* 0x0000000404047981 */ /* 0x000ea4000c2e1d00 */
[--C-:B--2---:R-:W-:Y:S01]  /*0130*/  FADD R8, R8, R4.reuse ;  /* 0x0000000408087221 */ /* 0x104fe20000000000 */
[----:B---3--:R-:W-:Y:S01]  /*0140*/  FADD R12, R12, R4 ;  /* 0x000000040c0c7221 */ /* 0x008fe20000000000 */
[--C-:B------:R-:W-:Y:S01]  /*0150*/  FADD R9, R9, R5.reuse ;  /* 0x0000000509097221 */ /* 0x100fe20000000000 */
[----:B------:R-:W-:Y:S01]  /*0160*/  FADD R13, R13, R5 ;  /* 0x000000050d0d7221 */ /* 0x000fe20000000000 */
[--C-:B------:R-:W-:Y:S01]  /*0170*/  FADD R10, R10, R6.reuse ;  /* 0x000000060a0a7221 */ /* 0x100fe20000000000 */
[----:B------:R-:W-:Y:S01]  /*0180*/  FADD R14, R14, R6 ;  /* 0x000000060e0e7221 */ /* 0x000fe20000000000 */
[--C-:B------:R-:W-:Y:S01]  /*0190*/  FADD R11, R11, R7.reuse ;  /* 0x000000070b0b7221 */ /* 0x100fe20000000000 */
[----:B------:R-:W-:-:S04]  /*01a0*/  FADD R15, R15, R7 ;  /* 0x000000070f0f7221 */ /* 0x000fc80000000000 */
[----:B------:R-:W-:Y:S04]  /*01b0*/  STG.E.128 desc[UR4][R2.64], R8 ;  /* 0x0000000802007986 */ /* 0x000fe8000c101d04 */
[----:B------:R-:W-:Y:S01]  /*01c0*/  STG.E.128 desc[UR4][R2.64+0x800], R12 ;  /* 0x0008000c02007986 */ /* 0x000fe2000c101d04 */
[----:B------:R-:W-:Y:S05]  /*01d0*/  EXIT ;  /* 0x000000000000794d */ /* 0x000fea0003800000 */
.L_x_0:
[----:B------:R-:W-:-:S00]  /*01e0*/  BRA `(.L_x_0) ;  /* 0xfffffffc00fc7947 */ /* 0x000fc0000383ffff */
[----:B------:R-:W-:-:S00]  /*01f0*/  NOP ;  /* 0x0000000000007918 */ /* 0x000fc00000000000 */
        /* <DEDUP_REMOVED lines=8> */
.L_x_1:


//--------------------- .nv.constant0.triton_poi_fused_convolution_26 --------------------------
	.section	.nv.constant0.triton_poi_fused_convolution_26,"a",@progbits
	.sectionflags	@""
	.align	4
.nv.constant0.triton_poi_fused_convolution_26:
	.zero		548
